//
// Generated by NVIDIA NVVM Compiler
//
// Compiler Build ID: CL-36424714
// Cuda compilation tools, release 13.0, V13.0.88
// Based on NVVM 20.0.0
//

.version 9.0
.target sm_100
.address_size 64

.func _ZN4Sub11fEv
(
	.param .b64 _ZN4Sub11fEv_param_0
)
;
.extern .func  (.param .b32 func_retval0) vprintf
(
	.param .b64 vprintf_param_0,
	.param .b64 vprintf_param_1
)
;
.extern .func  (.param .b64 func_retval0) malloc
(
	.param .b64 malloc_param_0
)
;
.global .align 8 .u64 _ZTV4Sub1[17] = {0, 0, 16, 0, 0, 0, 0, 0, _ZN4Sub11fEv, 18446744073709551600, 18446744073709551600, 0, 18446744073709551600, 0, 0, 0, 0};
.global .align 1 .b8 $str[17] = {104, 101, 108, 108, 111, 32, 49, 58, 32, 37, 100, 32, 37, 100, 33, 10};

.func _ZN4Sub11fEv(
	.param .b64 _ZN4Sub11fEv_param_0
)
{
	.local .align 8 .b8 	__local_depot0[8];
	.reg .b64 	%SP;
	.reg .b64 	%SPL;
	.reg .b32 	%r<5>;
	.reg .b64 	%rd<6>;

	mov.u64 	%SPL, __local_depot0;
	cvta.local.u64 	%SP, %SPL;
	ld.param.u64 	%rd1, [_ZN4Sub11fEv_param_0];
	add.u64 	%rd2, %SP, 0;
	add.u64 	%rd3, %SPL, 0;
	ld.u32 	%r1, [%rd1+8];
	ld.u32 	%r2, [%rd1+24];
	st.local.v2.u32 	[%rd3], {%r1, %r2};
	mov.u64 	%rd4, $str;
	cvta.global.u64 	%rd5, %rd4;
	{ // callseq 0, 0
	.param .b64 param0;
	st.param.b64 	[param0], %rd5;
	.param .b64 param1;
	st.param.b64 	[param1], %rd2;
	.param .b32 retval0;
	call.uni (retval0), 
	vprintf, 
	(
	param0, 
	param1
	);
	ld.param.b32 	%r3, [retval0];
	} // callseq 0
	ret;

}
	// .globl	_Z6runnerPP4Basei
.visible .entry _Z6runnerPP4Basei(
	.param .u64 .ptr .align 1 _Z6runnerPP4Basei_param_0,
	.param .u32 _Z6runnerPP4Basei_param_1
)
{
	.reg .pred 	%p<10>;
	.reg .b32 	%r<23>;
	.reg .b64 	%rd<103>;

	ld.param.u64 	%rd8, [_Z6runnerPP4Basei_param_0];
	ld.param.u32 	%r16, [_Z6runnerPP4Basei_param_1];
	cvta.to.global.u64 	%rd1, %rd8;
	setp.lt.s32 	%p1, %r16, 1;
	@%p1 bra 	$L__BB1_13;
	and.b32  	%r1, %r16, 15;
	setp.lt.u32 	%p2, %r16, 16;
	mov.b32 	%r20, 0;
	@%p2 bra 	$L__BB1_4;
	and.b32  	%r20, %r16, 2147483632;
	neg.s32 	%r18, %r20;
	add.s64 	%rd101, %rd1, 64;
$L__BB1_3:
	.pragma "nounroll";
	ld.global.u64 	%rd9, [%rd101+-64];
	ld.u64 	%rd10, [%rd9];
	ld.u64 	%rd11, [%rd10+24];
	{ // callseq 1, 0
	.param .b64 param0;
	st.param.b64 	[param0], %rd9;
	prototype_1 : .callprototype ()_ (.param .b64 _);
	call 
	%rd11, 
	(
	param0
	)
	, prototype_1;
	} // callseq 1
	ld.global.u64 	%rd12, [%rd101+-56];
	ld.u64 	%rd13, [%rd12];
	ld.u64 	%rd14, [%rd13+24];
	{ // callseq 2, 0
	.param .b64 param0;
	st.param.b64 	[param0], %rd12;
	prototype_2 : .callprototype ()_ (.param .b64 _);
	call 
	%rd14, 
	(
	param0
	)
	, prototype_2;
	} // callseq 2
	ld.global.u64 	%rd15, [%rd101+-48];
	ld.u64 	%rd16, [%rd15];
	ld.u64 	%rd17, [%rd16+24];
	{ // callseq 3, 0
	.param .b64 param0;
	st.param.b64 	[param0], %rd15;
	prototype_3 : .callprototype ()_ (.param .b64 _);
	call 
	%rd17, 
	(
	param0
	)
	, prototype_3;
	} // callseq 3
	ld.global.u64 	%rd18, [%rd101+-40];
	ld.u64 	%rd19, [%rd18];
	ld.u64 	%rd20, [%rd19+24];
	{ // callseq 4, 0
	.param .b64 param0;
	st.param.b64 	[param0], %rd18;
	prototype_4 : .callprototype ()_ (.param .b64 _);
	call 
	%rd20, 
	(
	param0
	)
	, prototype_4;
	} // callseq 4
	ld.global.u64 	%rd21, [%rd101+-32];
	ld.u64 	%rd22, [%rd21];
	ld.u64 	%rd23, [%rd22+24];
	{ // callseq 5, 0
	.param .b64 param0;
	st.param.b64 	[param0], %rd21;
	prototype_5 : .callprototype ()_ (.param .b64 _);
	call 
	%rd23, 
	(
	param0
	)
	, prototype_5;
	} // callseq 5
	ld.global.u64 	%rd24, [%rd101+-24];
	ld.u64 	%rd25, [%rd24];
	ld.u64 	%rd26, [%rd25+24];
	{ // callseq 6, 0
	.param .b64 param0;
	st.param.b64 	[param0], %rd24;
	prototype_6 : .callprototype ()_ (.param .b64 _);
	call 
	%rd26, 
	(
	param0
	)
	, prototype_6;
	} // callseq 6
	ld.global.u64 	%rd27, [%rd101+-16];
	ld.u64 	%rd28, [%rd27];
	ld.u64 	%rd29, [%rd28+24];
	{ // callseq 7, 0
	.param .b64 param0;
	st.param.b64 	[param0], %rd27;
	prototype_7 : .callprototype ()_ (.param .b64 _);
	call 
	%rd29, 
	(
	param0
	)
	, prototype_7;
	} // callseq 7
	ld.global.u64 	%rd30, [%rd101+-8];
	ld.u64 	%rd31, [%rd30];
	ld.u64 	%rd32, [%rd31+24];
	{ // callseq 8, 0
	.param .b64 param0;
	st.param.b64 	[param0], %rd30;
	prototype_8 : .callprototype ()_ (.param .b64 _);
	call 
	%rd32, 
	(
	param0
	)
	, prototype_8;
	} // callseq 8
	ld.global.u64 	%rd33, [%rd101];
	ld.u64 	%rd34, [%rd33];
	ld.u64 	%rd35, [%rd34+24];
	{ // callseq 9, 0
	.param .b64 param0;
	st.param.b64 	[param0], %rd33;
	prototype_9 : .callprototype ()_ (.param .b64 _);
	call 
	%rd35, 
	(
	param0
	)
	, prototype_9;
	} // callseq 9
	ld.global.u64 	%rd36, [%rd101+8];
	ld.u64 	%rd37, [%rd36];
	ld.u64 	%rd38, [%rd37+24];
	{ // callseq 10, 0
	.param .b64 param0;
	st.param.b64 	[param0], %rd36;
	prototype_10 : .callprototype ()_ (.param .b64 _);
	call 
	%rd38, 
	(
	param0
	)
	, prototype_10;
	} // callseq 10
	ld.global.u64 	%rd39, [%rd101+16];
	ld.u64 	%rd40, [%rd39];
	ld.u64 	%rd41, [%rd40+24];
	{ // callseq 11, 0
	.param .b64 param0;
	st.param.b64 	[param0], %rd39;
	prototype_11 : .callprototype ()_ (.param .b64 _);
	call 
	%rd41, 
	(
	param0
	)
	, prototype_11;
	} // callseq 11
	ld.global.u64 	%rd42, [%rd101+24];
	ld.u64 	%rd43, [%rd42];
	ld.u64 	%rd44, [%rd43+24];
	{ // callseq 12, 0
	.param .b64 param0;
	st.param.b64 	[param0], %rd42;
	prototype_12 : .callprototype ()_ (.param .b64 _);
	call 
	%rd44, 
	(
	param0
	)
	, prototype_12;
	} // callseq 12
	ld.global.u64 	%rd45, [%rd101+32];
	ld.u64 	%rd46, [%rd45];
	ld.u64 	%rd47, [%rd46+24];
	{ // callseq 13, 0
	.param .b64 param0;
	st.param.b64 	[param0], %rd45;
	prototype_13 : .callprototype ()_ (.param .b64 _);
	call 
	%rd47, 
	(
	param0
	)
	, prototype_13;
	} // callseq 13
	ld.global.u64 	%rd48, [%rd101+40];
	ld.u64 	%rd49, [%rd48];
	ld.u64 	%rd50, [%rd49+24];
	{ // callseq 14, 0
	.param .b64 param0;
	st.param.b64 	[param0], %rd48;
	prototype_14 : .callprototype ()_ (.param .b64 _);
	call 
	%rd50, 
	(
	param0
	)
	, prototype_14;
	} // callseq 14
	ld.global.u64 	%rd51, [%rd101+48];
	ld.u64 	%rd52, [%rd51];
	ld.u64 	%rd53, [%rd52+24];
	{ // callseq 15, 0
	.param .b64 param0;
	st.param.b64 	[param0], %rd51;
	prototype_15 : .callprototype ()_ (.param .b64 _);
	call 
	%rd53, 
	(
	param0
	)
	, prototype_15;
	} // callseq 15
	ld.global.u64 	%rd54, [%rd101+56];
	ld.u64 	%rd55, [%rd54];
	ld.u64 	%rd56, [%rd55+24];
	{ // callseq 16, 0
	.param .b64 param0;
	st.param.b64 	[param0], %rd54;
	prototype_16 : .callprototype ()_ (.param .b64 _);
	call 
	%rd56, 
	(
	param0
	)
	, prototype_16;
	} // callseq 16
	add.s32 	%r18, %r18, 16;
	add.s64 	%rd101, %rd101, 128;
	setp.ne.s32 	%p3, %r18, 0;
	@%p3 bra 	$L__BB1_3;
$L__BB1_4:
	setp.eq.s32 	%p4, %r1, 0;
	@%p4 bra 	$L__BB1_13;
	and.b32  	%r7, %r16, 7;
	setp.lt.u32 	%p5, %r1, 8;
	@%p5 bra 	$L__BB1_7;
	mul.wide.u32 	%rd57, %r20, 8;
	add.s64 	%rd58, %rd1, %rd57;
	ld.global.u64 	%rd59, [%rd58];
	ld.u64 	%rd60, [%rd59];
	ld.u64 	%rd61, [%rd60+24];
	{ // callseq 17, 0
	.param .b64 param0;
	st.param.b64 	[param0], %rd59;
	prototype_17 : .callprototype ()_ (.param .b64 _);
	call 
	%rd61, 
	(
	param0
	)
	, prototype_17;
	} // callseq 17
	ld.global.u64 	%rd62, [%rd58+8];
	ld.u64 	%rd63, [%rd62];
	ld.u64 	%rd64, [%rd63+24];
	{ // callseq 18, 0
	.param .b64 param0;
	st.param.b64 	[param0], %rd62;
	prototype_18 : .callprototype ()_ (.param .b64 _);
	call 
	%rd64, 
	(
	param0
	)
	, prototype_18;
	} // callseq 18
	ld.global.u64 	%rd65, [%rd58+16];
	ld.u64 	%rd66, [%rd65];
	ld.u64 	%rd67, [%rd66+24];
	{ // callseq 19, 0
	.param .b64 param0;
	st.param.b64 	[param0], %rd65;
	prototype_19 : .callprototype ()_ (.param .b64 _);
	call 
	%rd67, 
	(
	param0
	)
	, prototype_19;
	} // callseq 19
	ld.global.u64 	%rd68, [%rd58+24];
	ld.u64 	%rd69, [%rd68];
	ld.u64 	%rd70, [%rd69+24];
	{ // callseq 20, 0
	.param .b64 param0;
	st.param.b64 	[param0], %rd68;
	prototype_20 : .callprototype ()_ (.param .b64 _);
	call 
	%rd70, 
	(
	param0
	)
	, prototype_20;
	} // callseq 20
	ld.global.u64 	%rd71, [%rd58+32];
	ld.u64 	%rd72, [%rd71];
	ld.u64 	%rd73, [%rd72+24];
	{ // callseq 21, 0
	.param .b64 param0;
	st.param.b64 	[param0], %rd71;
	prototype_21 : .callprototype ()_ (.param .b64 _);
	call 
	%rd73, 
	(
	param0
	)
	, prototype_21;
	} // callseq 21
	ld.global.u64 	%rd74, [%rd58+40];
	ld.u64 	%rd75, [%rd74];
	ld.u64 	%rd76, [%rd75+24];
	{ // callseq 22, 0
	.param .b64 param0;
	st.param.b64 	[param0], %rd74;
	prototype_22 : .callprototype ()_ (.param .b64 _);
	call 
	%rd76, 
	(
	param0
	)
	, prototype_22;
	} // callseq 22
	ld.global.u64 	%rd77, [%rd58+48];
	ld.u64 	%rd78, [%rd77];
	ld.u64 	%rd79, [%rd78+24];
	{ // callseq 23, 0
	.param .b64 param0;
	st.param.b64 	[param0], %rd77;
	prototype_23 : .callprototype ()_ (.param .b64 _);
	call 
	%rd79, 
	(
	param0
	)
	, prototype_23;
	} // callseq 23
	ld.global.u64 	%rd80, [%rd58+56];
	ld.u64 	%rd81, [%rd80];
	ld.u64 	%rd82, [%rd81+24];
	{ // callseq 24, 0
	.param .b64 param0;
	st.param.b64 	[param0], %rd80;
	prototype_24 : .callprototype ()_ (.param .b64 _);
	call 
	%rd82, 
	(
	param0
	)
	, prototype_24;
	} // callseq 24
	add.s32 	%r20, %r20, 8;
$L__BB1_7:
	setp.eq.s32 	%p6, %r7, 0;
	@%p6 bra 	$L__BB1_13;
	and.b32  	%r10, %r16, 3;
	setp.lt.u32 	%p7, %r7, 4;
	@%p7 bra 	$L__BB1_10;
	mul.wide.u32 	%rd83, %r20, 8;
	add.s64 	%rd84, %rd1, %rd83;
	ld.global.u64 	%rd85, [%rd84];
	ld.u64 	%rd86, [%rd85];
	ld.u64 	%rd87, [%rd86+24];
	{ // callseq 25, 0
	.param .b64 param0;
	st.param.b64 	[param0], %rd85;
	prototype_25 : .callprototype ()_ (.param .b64 _);
	call 
	%rd87, 
	(
	param0
	)
	, prototype_25;
	} // callseq 25
	ld.global.u64 	%rd88, [%rd84+8];
	ld.u64 	%rd89, [%rd88];
	ld.u64 	%rd90, [%rd89+24];
	{ // callseq 26, 0
	.param .b64 param0;
	st.param.b64 	[param0], %rd88;
	prototype_26 : .callprototype ()_ (.param .b64 _);
	call 
	%rd90, 
	(
	param0
	)
	, prototype_26;
	} // callseq 26
	ld.global.u64 	%rd91, [%rd84+16];
	ld.u64 	%rd92, [%rd91];
	ld.u64 	%rd93, [%rd92+24];
	{ // callseq 27, 0
	.param .b64 param0;
	st.param.b64 	[param0], %rd91;
	prototype_27 : .callprototype ()_ (.param .b64 _);
	call 
	%rd93, 
	(
	param0
	)
	, prototype_27;
	} // callseq 27
	ld.global.u64 	%rd94, [%rd84+24];
	ld.u64 	%rd95, [%rd94];
	ld.u64 	%rd96, [%rd95+24];
	{ // callseq 28, 0
	.param .b64 param0;
	st.param.b64 	[param0], %rd94;
	prototype_28 : .callprototype ()_ (.param .b64 _);
	call 
	%rd96, 
	(
	param0
	)
	, prototype_28;
	} // callseq 28
	add.s32 	%r20, %r20, 4;
$L__BB1_10:
	setp.eq.s32 	%p8, %r10, 0;
	@%p8 bra 	$L__BB1_13;
	mul.wide.u32 	%rd97, %r20, 8;
	add.s64 	%rd102, %rd1, %rd97;
	neg.s32 	%r22, %r10;
$L__BB1_12:
	.pragma "nounroll";
	ld.global.u64 	%rd98, [%rd102];
	ld.u64 	%rd99, [%rd98];
	ld.u64 	%rd100, [%rd99+24];
	{ // callseq 29, 0
	.param .b64 param0;
	st.param.b64 	[param0], %rd98;
	prototype_29 : .callprototype ()_ (.param .b64 _);
	call 
	%rd100, 
	(
	param0
	)
	, prototype_29;
	} // callseq 29
	add.s64 	%rd102, %rd102, 8;
	add.s32 	%r22, %r22, 1;
	setp.ne.s32 	%p9, %r22, 0;
	@%p9 bra 	$L__BB1_12;
$L__BB1_13:
	ret;

}
	// .globl	_Z14copy_to_deviceI4Base4Sub1EvPPT_T0_
.visible .entry _Z14copy_to_deviceI4Base4Sub1EvPPT_T0_(
	.param .u64 .ptr .align 1 _Z14copy_to_deviceI4Base4Sub1EvPPT_T0__param_0,
	.param .align 8 .b8 _Z14copy_to_deviceI4Base4Sub1EvPPT_T0__param_1[32]
)
{
	.reg .b32 	%r<3>;
	.reg .b64 	%rd<9>;

	ld.param.u32 	%r1, [_Z14copy_to_deviceI4Base4Sub1EvPPT_T0__param_1+24];
	ld.param.u32 	%r2, [_Z14copy_to_deviceI4Base4Sub1EvPPT_T0__param_1+8];
	ld.param.u64 	%rd1, [_Z14copy_to_deviceI4Base4Sub1EvPPT_T0__param_0];
	cvta.to.global.u64 	%rd2, %rd1;
	{ // callseq 30, 0
	.param .b64 param0;
	st.param.b64 	[param0], 32;
	.param .b64 retval0;
	call.uni (retval0), 
	malloc, 
	(
	param0
	);
	ld.param.b64 	%rd3, [retval0];
	} // callseq 30
	st.u32 	[%rd3+8], %r2;
	mov.u64 	%rd5, _ZTV4Sub1;
	cvta.global.u64 	%rd6, %rd5;
	add.s64 	%rd7, %rd6, 40;
	st.u64 	[%rd3], %rd7;
	add.s64 	%rd8, %rd6, 112;
	st.u64 	[%rd3+16], %rd8;
	st.u32 	[%rd3+24], %r1;
	st.global.u64 	[%rd2], %rd3;
	ret;

}


// ===== COMPILED SASS (sm_100) =====

	.target	sm_100

	.elftype	@"ET_EXEC"


//--------------------- .note.nv.tkinfo           --------------------------
	.section	.note.nv.tkinfo,"",@"SHT_NOTE"
	.sectionflags	@"SHF_NOTE_NV_TKINFO"
	.tkinfo
        /*0018*/ 	.word	0x00000002
        /*0030*/ 	.string	""
        /*0030*/ 	.string	"ptxas"
        /*0030*/ 	.string	"Cuda compilation tools, release 13.0, V13.0.88"
        /*0030*/ 	.string	"Build cuda_13.0.r13.0/compiler.36424714_0"
        /*0030*/ 	.string	"-arch sm_100 -m 64 "



//--------------------- .note.nv.cuinfo           --------------------------
	.section	.note.nv.cuinfo,"",@"SHT_NOTE"
	.sectionflags	@"SHF_NOTE_NV_CUINFO"
        /*0018*/ 	.short	0x0002
        /*001a*/ 	.short	0x0064
        /*001c*/ 	.short	0x0082
	.zero		2


//--------------------- .nv.info                  --------------------------
	.section	.nv.info,"",@"SHT_CUDA_INFO"
	.align	4


	//----- nvinfo : EIATTR_REGCOUNT
	.align		4
        /*0000*/ 	.byte	0x04, 0x2f
        /*0002*/ 	.short	(.L_3 - .L_2)
	.align		4
.L_2:
        /*0004*/ 	.word	index@(_Z6runnerPP4Basei)
        /*0008*/ 	.word	0x0000001a


	//----- nvinfo : EIATTR_FRAME_SIZE
	.align		4
.L_3:
        /*000c*/ 	.byte	0x04, 0x11
        /*000e*/ 	.short	(.L_5 - .L_4)
	.align		4
.L_4:
        /*0010*/ 	.word	index@($_Z6runnerPP4Basei$_ZN4Sub11fEv)
        /*0014*/ 	.word	0x00000010


	//----- nvinfo : EIATTR_FRAME_SIZE
	.align		4
.L_5:
        /*0018*/ 	.byte	0x04, 0x11
        /*001a*/ 	.short	(.L_7 - .L_6)
	.align		4
.L_6:
        /*001c*/ 	.word	index@(_Z6runnerPP4Basei)
        /*0020*/ 	.word	0x00000010


	//----- nvinfo : EIATTR_REGCOUNT
	.align		4
.L_7:
        /*0024*/ 	.byte	0x04, 0x2f
        /*0026*/ 	.short	(.L_9 - .L_8)
	.align		4
.L_8:
        /*0028*/ 	.word	index@(_Z14copy_to_deviceI4Base4Sub1EvPPT_T0_)
        /*002c*/ 	.word	0x00000018


	//----- nvinfo : EIATTR_FRAME_SIZE
	.align		4
.L_9:
        /*0030*/ 	.byte	0x04, 0x11
        /*0032*/ 	.short	(.L_11 - .L_10)
	.align		4
.L_10:
        /*0034*/ 	.word	index@($_Z14copy_to_deviceI4Base4Sub1EvPPT_T0_$_ZN4Sub11fEv)
        /*0038*/ 	.word	0x00000000


	//----- nvinfo : EIATTR_FRAME_SIZE
	.align		4
.L_11:
        /*003c*/ 	.byte	0x04, 0x11
        /*003e*/ 	.short	(.L_13 - .L_12)
	.align		4
.L_12:
        /*0040*/ 	.word	index@(_Z14copy_to_deviceI4Base4Sub1EvPPT_T0_)
        /*0044*/ 	.word	0x00000000


	//----- nvinfo : EIATTR_MIN_STACK_SIZE
	.align		4
.L_13:
        /*0048*/ 	.byte	0x04, 0x12
        /*004a*/ 	.short	(.L_15 - .L_14)
	.align		4
.L_14:
        /*004c*/ 	.word	index@(_Z14copy_to_deviceI4Base4Sub1EvPPT_T0_)
        /*0050*/ 	.word	0x00000000


	//----- nvinfo : EIATTR_MIN_STACK_SIZE
	.align		4
.L_15:
        /*0054*/ 	.byte	0x04, 0x12
        /*0056*/ 	.short	(.L_17 - .L_16)
	.align		4
.L_16:
        /*0058*/ 	.word	index@(_Z6runnerPP4Basei)
        /*005c*/ 	.word	0x00000010
.L_17:


//--------------------- .nv.compat                --------------------------
	.section	.nv.compat,"",@"SHT_CUDA_COMPAT_INFO"
	.align	4
        /*0000*/ 	.byte	0x02, 0x09, 0x00, 0x00, 0x02, 0x02, 0x01, 0x00, 0x02, 0x05, 0x05, 0x00, 0x03, 0x07, 0x01, 0x01
        /*0010*/ 	.byte	0x02, 0x03, 0x00, 0x00, 0x02, 0x06, 0x01, 0x00, 0x04, 0x0b, 0x08, 0x00, 0x09, 0x00, 0x00, 0x00
        /*0020*/ 	.byte	0x00, 0x00, 0x00, 0x00


//--------------------- .nv.info._Z14copy_to_deviceI4Base4Sub1EvPPT_T0_ --------------------------
	.section	.nv.info._Z14copy_to_deviceI4Base4Sub1EvPPT_T0_,"",@"SHT_CUDA_INFO"
	.sectionflags	@""
	.align	4


	//----- nvinfo : EIATTR_CUDA_API_VERSION
	.align		4
        /*0000*/ 	.byte	0x04, 0x37
        /*0002*/ 	.short	(.L_19 - .L_18)
.L_18:
        /*0004*/ 	.word	0x00000082


	//----- nvinfo : EIATTR_KPARAM_INFO
	.align		4
.L_19:
        /*0008*/ 	.byte	0x04, 0x17
        /*000a*/ 	.short	(.L_21 - .L_20)
.L_20:
        /*000c*/ 	.word	0x00000000
        /*0010*/ 	.short	0x0001
        /*0012*/ 	.short	0x0008
        /*0014*/ 	.byte	0x00, 0xf0, 0x81, 0x00


	//----- nvinfo : EIATTR_KPARAM_INFO
	.align		4
.L_21:
        /*0018*/ 	.byte	0x04, 0x17
        /*001a*/ 	.short	(.L_23 - .L_22)
.L_22:
        /*001c*/ 	.word	0x00000000
        /*0020*/ 	.short	0x0000
        /*0022*/ 	.short	0x0000
        /*0024*/ 	.byte	0x00, 0xf5, 0x21, 0x00


	//----- nvinfo : EIATTR_SPARSE_MMA_MASK
	.align		4
.L_23:
        /*0028*/ 	.byte	0x03, 0x50
        /*002a*/ 	.short	0x0000


	//----- nvinfo : EIATTR_MAXREG_COUNT
	.align		4
        /*002c*/ 	.byte	0x03, 0x1b
        /*002e*/ 	.short	0x00ff


	//----- nvinfo : EIATTR_EXTERNS
	.align		4
        /*0030*/ 	.byte	0x04, 0x0f
        /*0032*/ 	.short	(.L_25 - .L_24)


	//   ....[0]....
	.align		4
.L_24:
        /*0034*/ 	.word	index@(vprintf)


	//   ....[1]....
	.align		4
        /*0038*/ 	.word	index@(malloc)


	//----- nvinfo : EIATTR_MERCURY_ISA_VERSION
	.align		4
.L_25:
        /*003c*/ 	.byte	0x03, 0x5f
        /*003e*/ 	.short	0x0101


	//----- nvinfo : EIATTR_VRC_CTA_INIT_COUNT
	.align		4
        /*0040*/ 	.byte	0x02, 0x4a
	.zero		1
	.zero		1


	//----- nvinfo : EIATTR_SYSCALL_OFFSETS
	.align		4
        /*0044*/ 	.byte	0x04, 0x46
        /*0046*/ 	.short	(.L_27 - .L_26)


	//   ....[0]....
.L_26:
        /*0048*/ 	.word	0x00000070


	//   ....[1]....
        /*004c*/ 	.word	0x000002f0


	//----- nvinfo : EIATTR_EXIT_INSTR_OFFSETS
	.align		4
.L_27:
        /*0050*/ 	.byte	0x04, 0x1c
        /*0052*/ 	.short	(.L_29 - .L_28)


	//   ....[0]....
.L_28:
        /*0054*/ 	.word	0x00000190


	//----- nvinfo : EIATTR_CBANK_PARAM_SIZE
	.align		4
.L_29:
        /*0058*/ 	.byte	0x03, 0x19
        /*005a*/ 	.short	0x0028


	//----- nvinfo : EIATTR_PARAM_CBANK
	.align		4
        /*005c*/ 	.byte	0x04, 0x0a
        /*005e*/ 	.short	(.L_31 - .L_30)
	.align		4
.L_30:
        /*0060*/ 	.word	index@(.nv.constant0._Z14copy_to_deviceI4Base4Sub1EvPPT_T0_)
        /*0064*/ 	.short	0x0380
        /*0066*/ 	.short	0x0028


	//----- nvinfo : EIATTR_SW_WAR
	.align		4
.L_31:
        /*0068*/ 	.byte	0x04, 0x36
        /*006a*/ 	.short	(.L_33 - .L_32)
.L_32:
        /*006c*/ 	.word	0x00000008
.L_33:


//--------------------- .nv.info._Z6runnerPP4Basei --------------------------
	.section	.nv.info._Z6runnerPP4Basei,"",@"SHT_CUDA_INFO"
	.sectionflags	@""
	.align	4


	//----- nvinfo : EIATTR_CUDA_API_VERSION
	.align		4
        /*0000*/ 	.byte	0x04, 0x37
        /*0002*/ 	.short	(.L_35 - .L_34)
.L_34:
        /*0004*/ 	.word	0x00000082


	//----- nvinfo : EIATTR_KPARAM_INFO
	.align		4
.L_35:
        /*0008*/ 	.byte	0x04, 0x17
        /*000a*/ 	.short	(.L_37 - .L_36)
.L_36:
        /*000c*/ 	.word	0x00000000
        /*0010*/ 	.short	0x0001
        /*0012*/ 	.short	0x0008
        /*0014*/ 	.byte	0x00, 0xf0, 0x11, 0x00


	//----- nvinfo : EIATTR_KPARAM_INFO
	.align		4
.L_37:
        /*0018*/ 	.byte	0x04, 0x17
        /*001a*/ 	.short	(.L_39 - .L_38)
.L_38:
        /*001c*/ 	.word	0x00000000
        /*0020*/ 	.short	0x0000
        /*0022*/ 	.short	0x0000
        /*0024*/ 	.byte	0x00, 0xf5, 0x21, 0x00


	//----- nvinfo : EIATTR_SPARSE_MMA_MASK
	.align		4
.L_39:
        /*0028*/ 	.byte	0x03, 0x50
        /*002a*/ 	.short	0x0000


	//----- nvinfo : EIATTR_MAXREG_COUNT
	.align		4
        /*002c*/ 	.byte	0x03, 0x1b
        /*002e*/ 	.short	0x00ff


	//----- nvinfo : EIATTR_EXTERNS
	.align		4
        /*0030*/ 	.byte	0x04, 0x0f
        /*0032*/ 	.short	(.L_41 - .L_40)


	//   ....[0]....
	.align		4
.L_40:
        /*0034*/ 	.word	index@(vprintf)


	//----- nvinfo : EIATTR_MERCURY_ISA_VERSION
	.align		4
.L_41:
        /*0038*/ 	.byte	0x03, 0x5f
        /*003a*/ 	.short	0x0101


	//----- nvinfo : EIATTR_VRC_CTA_INIT_COUNT
	.align		4
        /*003c*/ 	.byte	0x02, 0x4a
	.zero		1
	.zero		1


	//----- nvinfo : EIATTR_SYSCALL_OFFSETS
	.align		4
        /*0040*/ 	.byte	0x04, 0x46
        /*0042*/ 	.short	(.L_43 - .L_42)


	//   ....[0]....
.L_42:
        /*0044*/ 	.word	0x00001520


	//----- nvinfo : EIATTR_EXIT_INSTR_OFFSETS
	.align		4
.L_43:
        /*0048*/ 	.byte	0x04, 0x1c
        /*004a*/ 	.short	(.L_45 - .L_44)


	//   ....[0]....
.L_44:
        /*004c*/ 	.word	0x00000030


	//   ....[1]....
        /*0050*/ 	.word	0x00000aa0


	//   ....[2]....
        /*0054*/ 	.word	0x00000fb0


	//   ....[3]....
        /*0058*/ 	.word	0x00001280


	//   ....[4]....
        /*005c*/ 	.word	0x000013c0


	//----- nvinfo : EIATTR_CRS_STACK_SIZE
	.align		4
.L_45:
        /*0060*/ 	.byte	0x04, 0x1e
        /*0062*/ 	.short	(.L_47 - .L_46)
.L_46:
        /*0064*/ 	.word	0x00000000


	//----- nvinfo : EIATTR_CBANK_PARAM_SIZE
	.align		4
.L_47:
        /*0068*/ 	.byte	0x03, 0x19
        /*006a*/ 	.short	0x000c


	//----- nvinfo : EIATTR_PARAM_CBANK
	.align		4
        /*006c*/ 	.byte	0x04, 0x0a
        /*006e*/ 	.short	(.L_49 - .L_48)
	.align		4
.L_48:
        /*0070*/ 	.word	index@(.nv.constant0._Z6runnerPP4Basei)
        /*0074*/ 	.short	0x0380
        /*0076*/ 	.short	0x000c


	//----- nvinfo : EIATTR_SW_WAR
	.align		4
.L_49:
        /*0078*/ 	.byte	0x04, 0x36
        /*007a*/ 	.short	(.L_51 - .L_50)
.L_50:
        /*007c*/ 	.word	0x00000008
.L_51:


//--------------------- .nv.callgraph             --------------------------
	.section	.nv.callgraph,"",@"SHT_CUDA_CALLGRAPH"
	.align	4
	.sectionentsize	8
	.align		4
        /*0000*/ 	.word	0x00000000
	.align		4
        /*0004*/ 	.word	0xffffffff
	.align		4
        /*0008*/ 	.word	index@(_Z14copy_to_deviceI4Base4Sub1EvPPT_T0_)
	.align		4
        /*000c*/ 	.word	index@(vprintf)
	.align		4
        /*0010*/ 	.word	index@(_Z14copy_to_deviceI4Base4Sub1EvPPT_T0_)
	.align		4
        /*0014*/ 	.word	index@(malloc)
	.align		4
        /*0018*/ 	.word	index@(_Z6runnerPP4Basei)
	.align		4
        /*001c*/ 	.word	index@(vprintf)
	.align		4
        /*0020*/ 	.word	0x00000000
	.align		4
        /*0024*/ 	.word	0xfffffffe
	.align		4
        /*0028*/ 	.word	0x00000000
	.align		4
        /*002c*/ 	.word	0xfffffffd
	.align		4
        /*0030*/ 	.word	0x00000000
	.align		4
        /*0034*/ 	.word	0xfffffffc


//--------------------- .nv.constant4             --------------------------
	.section	.nv.constant4,"a",@progbits
	.align	8
	.align		8
.nv.constant4:
        /*0000*/ 	.dword	vprintf
	.align		8
        /*0008*/ 	.dword	malloc
	.align		8
        /*0010*/ 	.dword	_ZTV4Sub1
	.align		8
        /*0018*/ 	.dword	$str


//--------------------- .nv.constant2._Z14copy_to_deviceI4Base4Sub1EvPPT_T0_ --------------------------
	.section	.nv.constant2._Z14copy_to_deviceI4Base4Sub1EvPPT_T0_,"a",@progbits
	.sectionflags	@""
	.align	4
.nv.constant2._Z14copy_to_deviceI4Base4Sub1EvPPT_T0_:
        /*0000*/ 	.byte	0x01, 0x00, 0x00, 0x00, 0x00, 0x00, 0x00, 0x00, 0xa0, 0x01, 0x00, 0x00, 0x00, 0x00, 0x00, 0x00


//--------------------- .nv.constant2._Z6runnerPP4Basei --------------------------
	.section	.nv.constant2._Z6runnerPP4Basei,"a",@progbits
	.sectionflags	@""
	.align	4
.nv.constant2._Z6runnerPP4Basei:
        /*0000*/ 	.byte	0x01, 0x00, 0x00, 0x00, 0x00, 0x00, 0x00, 0x00, 0xd0, 0x13, 0x00, 0x00, 0x00, 0x00, 0x00, 0x00


//--------------------- .text._Z14copy_to_deviceI4Base4Sub1EvPPT_T0_ --------------------------
	.section	.text._Z14copy_to_deviceI4Base4Sub1EvPPT_T0_,"ax",@progbits
	.align	128
        .global         _Z14copy_to_deviceI4Base4Sub1EvPPT_T0_
        .type           _Z14copy_to_deviceI4Base4Sub1EvPPT_T0_,@function
        .size           _Z14copy_to_deviceI4Base4Sub1EvPPT_T0_,(.L_x_39 - _Z14copy_to_deviceI4Base4Sub1EvPPT_T0_)
        .other          _Z14copy_to_deviceI4Base4Sub1EvPPT_T0_,@"STO_CUDA_ENTRY STV_DEFAULT"
_Z14copy_to_deviceI4Base4Sub1EvPPT_T0_:
.text._Z14copy_to_deviceI4Base4Sub1EvPPT_T0_:
[----:B------:R-:W0:Y:S01]  /*0000*/  LDC R1, c[0x0][0x37c] ;  /* 0x0000df00ff017b82 */ /* 0x000e220000000800 */
[----:B------:R-:W-:Y:S01]  /*0010*/  MOV R0, 0x8 ;  /* 0x0000000800007802 */ /* 0x000fe20000000f00 */
[----:B------:R-:W-:Y:S01]  /*0020*/  IMAD.MOV.U32 R4, RZ, RZ, 0x20 ;  /* 0x00000020ff047424 */ /* 0x000fe200078e00ff */
[----:B------:R-:W1:Y:S01]  /*0030*/  LDCU.64 UR36, c[0x0][0x358] ;  /* 0x00006b00ff2477ac */ /* 0x000e620008000a00 */
[----:B------:R-:W-:-:S04]  /*0040*/  IMAD.MOV.U32 R5, RZ, RZ, RZ ;  /* 0x000000ffff057224 */ /* 0x000fc800078e00ff */
[----:B------:R2:W3:Y:S03]  /*0050*/  LDC.64 R2, c[0x4][R0] ;  /* 0x0100000000027b82 */ /* 0x0004e60000000a00 */
[----:B------:R-:W-:-:S07]  /*0060*/  LEPC R20, `(.L_x_0) ;  /* 0x000000001014794e */ /* 0x000fce0000000000 */
[----:B0123--:R-:W-:Y:S05]  /*0070*/  CALL.ABS.NOINC R2 ;  /* 0x0000000002007343 */ /* 0x00ffea0003c00000 */
.L_x_0:
[----:B------:R-:W0:Y:S01]  /*0080*/  LDCU.64 UR4, c[0x4][0x10] ;  /* 0x01000200ff0477ac */ /* 0x000e220008000a00 */
[----:B------:R-:W1:Y:S08]  /*0090*/  LDC R11, c[0x0][0x390] ;  /* 0x0000e400ff0b7b82 */ /* 0x000e700000000800 */
[----:B------:R-:W2:Y:S08]  /*00a0*/  LDC R13, c[0x0][0x3a0] ;  /* 0x0000e800ff0d7b82 */ /* 0x000eb00000000800 */
[----:B------:R-:W3:Y:S01]  /*00b0*/  LDC.64 R2, c[0x0][0x380] ;  /* 0x0000e000ff027b82 */ /* 0x000ee20000000a00 */
[----:B0-----:R-:W-:-:S02]  /*00c0*/  UIADD3 UR6, UP0, UPT, UR4, 0x28, URZ ;  /* 0x0000002804067890 */ /* 0x001fc4000ff1e0ff */
[----:B------:R-:W-:Y:S02]  /*00d0*/  UIADD3 UR4, UP1, UPT, UR4, 0x70, URZ ;  /* 0x0000007004047890 */ /* 0x000fe4000ff3e0ff */
[----:B------:R-:W-:Y:S02]  /*00e0*/  UIADD3.X UR7, UPT, UPT, URZ, UR5, URZ, UP0, !UPT ;  /* 0x00000005ff077290 */ /* 0x000fe400087fe4ff */
[----:B------:R-:W-:Y:S01]  /*00f0*/  UIADD3.X UR5, UPT, UPT, URZ, UR5, URZ, UP1, !UPT ;  /* 0x00000005ff057290 */ /* 0x000fe20008ffe4ff */
[----:B------:R-:W-:Y:S01]  /*0100*/  MOV R6, UR6 ;  /* 0x0000000600067c02 */ /* 0x000fe20008000f00 */
[----:B------:R-:W-:Y:S01]  /*0110*/  IMAD.U32 R8, RZ, RZ, UR4 ;  /* 0x00000004ff087e24 */ /* 0x000fe2000f8e00ff */
[----:B-1----:R-:W-:Y:S01]  /*0120*/  ST.E desc[UR36][R4.64+0x8], R11 ;  /* 0x0000080b04007985 */ /* 0x002fe2000c101924 */
[----:B------:R-:W-:Y:S02]  /*0130*/  IMAD.U32 R7, RZ, RZ, UR7 ;  /* 0x00000007ff077e24 */ /* 0x000fe4000f8e00ff */
[----:B------:R-:W-:-:S03]  /*0140*/  MOV R9, UR5 ;  /* 0x0000000500097c02 */ /* 0x000fc60008000f00 */
[----:B------:R-:W-:Y:S04]  /*0150*/  ST.E.64 desc[UR36][R4.64], R6 ;  /* 0x0000000604007985 */ /* 0x000fe8000c101b24 */
[----:B------:R-:W-:Y:S04]  /*0160*/  ST.E.64 desc[UR36][R4.64+0x10], R8 ;  /* 0x0000100804007985 */ /* 0x000fe8000c101b24 */
[----:B--2---:R-:W-:Y:S04]  /*0170*/  ST.E desc[UR36][R4.64+0x18], R13 ;  /* 0x0000180d04007985 */ /* 0x004fe8000c101924 */
[----:B---3--:R-:W-:Y:S01]  /*0180*/  STG.E.64 desc[UR36][R2.64], R4 ;  /* 0x0000000402007986 */ /* 0x008fe2000c101b24 */
[----:B------:R-:W-:Y:S05]  /*0190*/  EXIT ;  /* 0x000000000000794d */ /* 0x000fea0003800000 */
        .type           $_Z14copy_to_deviceI4Base4Sub1EvPPT_T0_$_ZN4Sub11fEv,@function
        .size           $_Z14copy_to_deviceI4Base4Sub1EvPPT_T0_$_ZN4Sub11fEv,(.L_x_39 - $_Z14copy_to_deviceI4Base4Sub1EvPPT_T0_$_ZN4Sub11fEv)
$_Z14copy_to_deviceI4Base4Sub1EvPPT_T0_$_ZN4Sub11fEv:
[----:B------:R-:W-:Y:S02]  /*01a0*/  VIADD R1, R1, 0xfffffff0 ;  /* 0xfffffff001017836 */ /* 0x000fe40000000000 */
[----:B------:R-:W-:-:S03]  /*01b0*/  IMAD.MOV.U32 R3, RZ, RZ, R5 ;  /* 0x000000ffff037224 */ /* 0x000fc600078e0005 */
[----:B------:R-:W-:Y:S04]  /*01c0*/  STL [R1+0xc], R16 ;  /* 0x00000c1001007387 */ /* 0x000fe80000100800 */
[----:B------:R0:W-:Y:S02]  /*01d0*/  STL [R1+0x8], R2 ;  /* 0x0000080201007387 */ /* 0x0001e40000100800 */
[----:B0-----:R-:W-:Y:S01]  /*01e0*/  MOV R2, R4 ;  /* 0x0000000400027202 */ /* 0x001fe20000000f00 */
[----:B------:R-:W0:Y:S01]  /*01f0*/  LDCU.64 UR4, c[0x0][0x358] ;  /* 0x00006b00ff0477ac */ /* 0x000e220008000a00 */
[----:B------:R-:W1:Y:S03]  /*0200*/  LDCU.64 UR6, c[0x4][0x18] ;  /* 0x01000300ff0677ac */ /* 0x000e660008000a00 */
[----:B0-----:R-:W2:Y:S04]  /*0210*/  LD.E R8, desc[UR4][R2.64+0x8] ;  /* 0x0000080402087980 */ /* 0x001ea8000c101900 */
[----:B------:R-:W2:Y:S01]  /*0220*/  LD.E R9, desc[UR4][R2.64+0x18] ;  /* 0x0000180402097980 */ /* 0x000ea2000c101900 */
[----:B------:R-:W-:Y:S01]  /*0230*/  MOV R0, 0x0 ;  /* 0x0000000000007802 */ /* 0x000fe20000000f00 */
[----:B------:R-:W0:Y:S01]  /*0240*/  LDCU UR4, c[0x0][0x2f8] ;  /* 0x00005f00ff0477ac */ /* 0x000e220008000800 */
[----:B-1----:R-:W-:Y:S01]  /*0250*/  IMAD.U32 R4, RZ, RZ, UR6 ;  /* 0x00000006ff047e24 */ /* 0x002fe2000f8e00ff */
[----:B------:R-:W-:Y:S01]  /*0260*/  MOV R5, UR7 ;  /* 0x0000000700057c02 */ /* 0x000fe20008000f00 */
[----:B------:R1:W3:Y:S01]  /*0270*/  LDC.64 R10, c[0x4][R0] ;  /* 0x01000000000a7b82 */ /* 0x0002e20000000a00 */
[----:B------:R-:W4:Y:S01]  /*0280*/  LDCU UR5, c[0x0][0x2fc] ;  /* 0x00005f80ff0577ac */ /* 0x000f220008000800 */
[----:B0-----:R-:W-:-:S05]  /*0290*/  IADD3 R6, P0, PT, R1, UR4, RZ ;  /* 0x0000000401067c10 */ /* 0x001fca000ff1e0ff */
[----:B----4-:R-:W-:Y:S01]  /*02a0*/  IMAD.X R7, RZ, RZ, UR5, P0 ;  /* 0x00000005ff077e24 */ /* 0x010fe200080e06ff */
[----:B--2---:R1:W-:Y:S01]  /*02b0*/  STL.64 [R1], R8 ;  /* 0x0000000801007387 */ /* 0x0043e20000100a00 */
[----:B------:R-:W-:Y:S01]  /*02c0*/  MOV R2, R20 ;  /* 0x0000001400027202 */ /* 0x000fe20000000f00 */
[----:B---3--:R-:W-:-:S07]  /*02d0*/  IMAD.MOV.U32 R16, RZ, RZ, R21 ;  /* 0x000000ffff107224 */ /* 0x008fce00078e0015 */
[----:B------:R-:W-:-:S07]  /*02e0*/  LEPC R20, `(.L_x_1) ;  /* 0x000000001014794e */ /* 0x000fce0000000000 */
[----:B-1----:R-:W-:Y:S05]  /*02f0*/  CALL.ABS.NOINC R10 ;  /* 0x000000000a007343 */ /* 0x002fea0003c00000 */
.L_x_1:
[----:B------:R-:W-:Y:S01]  /*0300*/  MOV R20, R2 ;  /* 0x0000000200147202 */ /* 0x000fe20000000f00 */
[----:B------:R-:W-:Y:S01]  /*0310*/  IMAD.MOV.U32 R21, RZ, RZ, R16 ;  /* 0x000000ffff157224 */ /* 0x000fe200078e0010 */
[----:B------:R-:W2:Y:S04]  /*0320*/  LDL R2, [R1+0x8] ;  /* 0x0000080001027983 */ /* 0x000ea80000100800 */
[----:B------:R0:W2:Y:S02]  /*0330*/  LDL R16, [R1+0xc] ;  /* 0x00000c0001107983 */ /* 0x0000a40000100800 */
[----:B0-----:R-:W-:Y:S01]  /*0340*/  IADD3 R1, PT, PT, R1, 0x10, RZ ;  /* 0x0000001001017810 */ /* 0x001fe20007ffe0ff */
[----:B--2---:R-:W-:Y:S06]  /*0350*/  RET.REL.NODEC R20 `(_Z14copy_to_deviceI4Base4Sub1EvPPT_T0_) ;  /* 0xfffffffc14287950 */ /* 0x004fec0003c3ffff */
.L_x_2:
[----:B------:R-:W-:-:S00]  /*0360*/  BRA `(.L_x_2) ;  /* 0xfffffffc00fc7947 */ /* 0x000fc0000383ffff */
[----:B------:R-:W-:-:S00]  /*0370*/  NOP ;  /* 0x0000000000007918 */ /* 0x000fc00000000000 */
        /* <DEDUP_REMOVED lines=8> */
.L_x_39:


//--------------------- .text._Z6runnerPP4Basei   --------------------------
	.section	.text._Z6runnerPP4Basei,"ax",@progbits
	.align	128
        .global         _Z6runnerPP4Basei
        .type           _Z6runnerPP4Basei,@function
        .size           _Z6runnerPP4Basei,(.L_x_40 - _Z6runnerPP4Basei)
        .other          _Z6runnerPP4Basei,@"STO_CUDA_ENTRY STV_DEFAULT"
_Z6runnerPP4Basei:
.text._Z6runnerPP4Basei:
[----:B------:R-:W0:Y:S08]  /*0000*/  LDC R1, c[0x0][0x37c] ;  /* 0x0000df00ff017b82 */ /* 0x000e300000000800 */
[----:B------:R-:W1:Y:S02]  /*0010*/  LDC R0, c[0x0][0x388] ;  /* 0x0000e200ff007b82 */ /* 0x000e640000000800 */
[----:B-1----:R-:W-:-:S13]  /*0020*/  ISETP.GE.AND P0, PT, R0, 0x1, PT ;  /* 0x000000010000780c */ /* 0x002fda0003f06270 */
[----:B0-----:R-:W-:Y:S05]  /*0030*/  @!P0 EXIT ;  /* 0x000000000000894d */ /* 0x001fea0003800000 */
[C---:B------:R-:W-:Y:S01]  /*0040*/  ISETP.GE.U32.AND P0, PT, R0.reuse, 0x10, PT ;  /* 0x000000100000780c */ /* 0x040fe20003f06070 */
[----:B------:R-:W0:Y:S01]  /*0050*/  LDCU.64 UR36, c[0x0][0x358] ;  /* 0x00006b00ff2477ac */ /* 0x000e220008000a00 */
[----:B------:R-:W-:Y:S01]  /*0060*/  LOP3.LUT R17, R0, 0xf, RZ, 0xc0, !PT ;  /* 0x0000000f00117812 */ /* 0x000fe200078ec0ff */
[----:B------:R-:W-:-:S10]  /*0070*/  IMAD.MOV.U32 R16, RZ, RZ, RZ ;  /* 0x000000ffff107224 */ /* 0x000fd400078e00ff */
[----:B------:R-:W-:Y:S05]  /*0080*/  @!P0 BRA `(.L_x_3) ;  /* 0x0000000800808947 */ /* 0x000fea0003800000 */
[----:B------:R-:W1:Y:S01]  /*0090*/  LDCU.64 UR4, c[0x0][0x380] ;  /* 0x00007000ff0477ac */ /* 0x000e620008000a00 */
[----:B------:R-:W-:Y:S01]  /*00a0*/  LOP3.LUT R16, R0, 0x7ffffff0, RZ, 0xc0, !PT ;  /* 0x7ffffff000107812 */ /* 0x000fe200078ec0ff */
[----:B------:R-:W-:Y:S04]  /*00b0*/  BSSY.RECONVERGENT B7, `(.L_x_3) ;  /* 0x000009d000077945 */ /* 0x000fe80003800200 */
[----:B------:R-:W-:Y:S01]  /*00c0*/  IMAD.MOV R2, RZ, RZ, -R16 ;  /* 0x000000ffff027224 */ /* 0x000fe200078e0a10 */
[----:B-1----:R-:W-:-:S04]  /*00d0*/  UIADD3 UR4, UP0, UPT, UR4, 0x40, URZ ;  /* 0x0000004004047890 */ /* 0x002fc8000ff1e0ff */
[----:B------:R-:W-:Y:S02]  /*00e0*/  UIADD3.X UR5, UPT, UPT, URZ, UR5, URZ, UP0, !UPT ;  /* 0x00000005ff057290 */ /* 0x000fe400087fe4ff */
[----:B------:R-:W-:-:S04]  /*00f0*/  IMAD.U32 R22, RZ, RZ, UR4 ;  /* 0x00000004ff167e24 */ /* 0x000fc8000f8e00ff */
[----:B------:R-:W-:-:S07]  /*0100*/  IMAD.U32 R23, RZ, RZ, UR5 ;  /* 0x00000005ff177e24 */ /* 0x000fce000f8e00ff */
.L_x_20:
[----:B0-----:R-:W2:Y:S04]  /*0110*/  LDG.E.64 R4, desc[UR36][R22.64+-0x40] ;  /* 0xffffc02416047981 */ /* 0x001ea8000c1e1b00 */
[----:B--2---:R-:W2:Y:S04]  /*0120*/  LD.E.64 R6, desc[UR36][R4.64] ;  /* 0x0000002404067980 */ /* 0x004ea8000c101b00 */
[----:B--2---:R-:W2:Y:S01]  /*0130*/  LD.E R6, desc[UR36][R6.64+0x18] ;  /* 0x0000182406067980 */ /* 0x004ea2000c101900 */
[----:B------:R-:W-:Y:S01]  /*0140*/  VIADD R2, R2, 0x10 ;  /* 0x0000001002027836 */ /* 0x000fe20000000000 */
[----:B------:R-:W-:Y:S01]  /*0150*/  BSSY.RECONVERGENT B6, `(.L_x_4) ;  /* 0x0000007000067945 */ /* 0x000fe20003800200 */
[----:B------:R-:W-:Y:S01]  /*0160*/  MOV R20, 0x1c0 ;  /* 0x000001c000147802 */ /* 0x000fe20000000f00 */
[----:B------:R-:W-:-:S02]  /*0170*/  IMAD.MOV.U32 R21, RZ, RZ, 0x0 ;  /* 0x00000000ff157424 */ /* 0x000fc400078e00ff */
[----:B------:R-:W-:-:S04]  /*0180*/  ISETP.NE.AND P0, PT, R2, RZ, PT ;  /* 0x000000ff0200720c */ /* 0x000fc80003f05270 */
[----:B------:R-:W-:Y:S01]  /*0190*/  P2R R18, PR, RZ, 0x1 ;  /* 0x00000001ff127803 */ /* 0x000fe20000000000 */
[----:B--2---:R0:W1:Y:S08]  /*01a0*/  LDC.64 R8, c[0x2][R6] ;  /* 0x0080000006087b82 */ /* 0x0040700000000a00 */
[----:B01----:R-:W-:Y:S05]  /*01b0*/  CALL.REL.NOINC R8 `(_Z6runnerPP4Basei) ;  /* 0xfffffffc08907344 */ /* 0x003fea0003c3ffff */
[----:B------:R-:W-:Y:S05]  /*01c0*/  BSYNC.RECONVERGENT B6 ;  /* 0x0000000000067941 */ /* 0x000fea0003800200 */
.L_x_4:
[----:B------:R-:W2:Y:S04]  /*01d0*/  LDG.E.64 R4, desc[UR36][R22.64+-0x38] ;  /* 0xffffc82416047981 */ /* 0x000ea8000c1e1b00 */
[----:B--2---:R-:W2:Y:S04]  /*01e0*/  LD.E.64 R6, desc[UR36][R4.64] ;  /* 0x0000002404067980 */ /* 0x004ea8000c101b00 */
[----:B--2---:R-:W2:Y:S01]  /*01f0*/  LD.E R6, desc[UR36][R6.64+0x18] ;  /* 0x0000182406067980 */ /* 0x004ea2000c101900 */
[----:B------:R-:W-:Y:S01]  /*0200*/  BSSY.RECONVERGENT B6, `(.L_x_5) ;  /* 0x0000005000067945 */ /* 0x000fe20003800200 */
[----:B------:R-:W-:Y:S01]  /*0210*/  MOV R20, 0x250 ;  /* 0x0000025000147802 */ /* 0x000fe20000000f00 */
[----:B------:R-:W-:Y:S01]  /*0220*/  IMAD.MOV.U32 R21, RZ, RZ, 0x0 ;  /* 0x00000000ff157424 */ /* 0x000fe200078e00ff */
[----:B--2---:R0:W1:Y:S06]  /*0230*/  LDC.64 R8, c[0x2][R6] ;  /* 0x0080000006087b82 */ /* 0x00406c0000000a00 */
[----:B01----:R-:W-:Y:S05]  /*0240*/  CALL.REL.NOINC R8 `(_Z6runnerPP4Basei) ;  /* 0xfffffffc086c7344 */ /* 0x003fea0003c3ffff */
[----:B------:R-:W-:Y:S05]  /*0250*/  BSYNC.RECONVERGENT B6 ;  /* 0x0000000000067941 */ /* 0x000fea0003800200 */
.L_x_5:
        /* <DEDUP_REMOVED lines=9> */
.L_x_6:
        /* <DEDUP_REMOVED lines=9> */
.L_x_7:
        /* <DEDUP_REMOVED lines=9> */
.L_x_8:
        /* <DEDUP_REMOVED lines=9> */
.L_x_9:
        /* <DEDUP_REMOVED lines=9> */
.L_x_10:
        /* <DEDUP_REMOVED lines=9> */
.L_x_11:
        /* <DEDUP_REMOVED lines=9> */
.L_x_12:
        /* <DEDUP_REMOVED lines=9> */
.L_x_13:
        /* <DEDUP_REMOVED lines=9> */
.L_x_14:
        /* <DEDUP_REMOVED lines=9> */
.L_x_15:
[----:B------:R-:W2:Y:S04]  /*0800*/  LDG.E.64 R4, desc[UR36][R22.64+0x20] ;  /* 0x0000202416047981 */ /* 0x000ea8000c1e1b00 */
[----:B--2---:R-:W2:Y:S04]  /*0810*/  LD.E.64 R6, desc[UR36][R4.64] ;  /* 0x0000002404067980 */ /* 0x004ea8000c101b00 */
[----:B--2---:R-:W2:Y:S01]  /*0820*/  LD.E R6, desc[UR36][R6.64+0x18] ;  /* 0x0000182406067980 */ /* 0x004ea2000c101900 */
[----:B------:R-:W-:Y:S01]  /*0830*/  HFMA2 R21, -RZ, RZ, 0, 0 ;  /* 0x00000000ff157431 */ /* 0x000fe200000001ff */
[----:B------:R-:W-:Y:S01]  /*0840*/  BSSY.RECONVERGENT B6, `(.L_x_16) ;  /* 0x0000004000067945 */ /* 0x000fe20003800200 */
[----:B------:R-:W-:Y:S01]  /*0850*/  MOV R20, 0x880 ;  /* 0x0000088000147802 */ /* 0x000fe20000000f00 */
[----:B--2---:R0:W1:Y:S06]  /*0860*/  LDC.64 R8, c[0x2][R6] ;  /* 0x0080000006087b82 */ /* 0x00406c0000000a00 */
[----:B01----:R-:W-:Y:S05]  /*0870*/  CALL.REL.NOINC R8 `(_Z6runnerPP4Basei) ;  /* 0xfffffff408e07344 */ /* 0x003fea0003c3ffff */
[----:B------:R-:W-:Y:S05]  /*0880*/  BSYNC.RECONVERGENT B6 ;  /* 0x0000000000067941 */ /* 0x000fea0003800200 */
.L_x_16:
        /* <DEDUP_REMOVED lines=9> */
.L_x_17:
        /* <DEDUP_REMOVED lines=9> */
.L_x_18:
        /* <DEDUP_REMOVED lines=9> */
.L_x_19:
[----:B------:R-:W-:Y:S02]  /*0a40*/  ISETP.NE.AND P6, PT, R18, RZ, PT ;  /* 0x000000ff1200720c */ /* 0x000fe40003fc5270 */
[----:B------:R-:W-:-:S05]  /*0a50*/  IADD3 R22, P0, PT, R22, 0x80, RZ ;  /* 0x0000008016167810 */ /* 0x000fca0007f1e0ff */
[----:B------:R-:W-:-:S06]  /*0a60*/  IMAD.X R23, RZ, RZ, R23, P0 ;  /* 0x000000ffff177224 */ /* 0x000fcc00000e0617 */
[----:B------:R-:W-:Y:S05]  /*0a70*/  @P6 BRA `(.L_x_20) ;  /* 0xfffffff400a46947 */ /* 0x000fea000383ffff */
[----:B------:R-:W-:Y:S05]  /*0a80*/  BSYNC.RECONVERGENT B7 ;  /* 0x0000000000077941 */ /* 0x000fea0003800200 */
.L_x_3:
[----:B------:R-:W-:-:S13]  /*0a90*/  ISETP.NE.AND P0, PT, R17, RZ, PT ;  /* 0x000000ff1100720c */ /* 0x000fda0003f05270 */
[----:B0-----:R-:W-:Y:S05]  /*0aa0*/  @!P0 EXIT ;  /* 0x000000000000894d */ /* 0x001fea0003800000 */
[----:B------:R-:W0:Y:S01]  /*0ab0*/  LDC R2, c[0x0][0x388] ;  /* 0x0000e200ff027b82 */ /* 0x000e220000000800 */
[----:B------:R-:W-:Y:S02]  /*0ac0*/  ISETP.GE.U32.AND P0, PT, R17, 0x8, PT ;  /* 0x000000081100780c */ /* 0x000fe40003f06070 */
[----:B0-----:R-:W-:-:S11]  /*0ad0*/  LOP3.LUT R2, R2, 0x7, RZ, 0xc0, !PT ;  /* 0x0000000702027812 */ /* 0x001fd600078ec0ff */
[----:B------:R-:W-:Y:S05]  /*0ae0*/  @!P0 BRA `(.L_x_21) ;  /* 0x00000004002c8947 */ /* 0x000fea0003800000 */
[----:B------:R-:W0:Y:S02]  /*0af0*/  LDC.64 R18, c[0x0][0x380] ;  /* 0x0000e000ff127b82 */ /* 0x000e240000000a00 */
[----:B0-----:R-:W-:-:S05]  /*0b00*/  IMAD.WIDE.U32 R18, R16, 0x8, R18 ;  /* 0x0000000810127825 */ /* 0x001fca00078e0012 */
        /* <DEDUP_REMOVED lines=9> */
.L_x_22:
        /* <DEDUP_REMOVED lines=9> */
.L_x_23:
        /* <DEDUP_REMOVED lines=9> */
.L_x_24:
        /* <DEDUP_REMOVED lines=9> */
.L_x_25:
        /* <DEDUP_REMOVED lines=9> */
.L_x_26:
        /* <DEDUP_REMOVED lines=9> */
.L_x_27:
        /* <DEDUP_REMOVED lines=9> */
.L_x_28:
        /* <DEDUP_REMOVED lines=9> */
.L_x_29:
[----:B------:R-:W-:-:S07]  /*0f90*/  VIADD R16, R16, 0x8 ;  /* 0x0000000810107836 */ /* 0x000fce0000000000 */
.L_x_21:
[----:B------:R-:W-:-:S13]  /*0fa0*/  ISETP.NE.AND P0, PT, R2, RZ, PT ;  /* 0x000000ff0200720c */ /* 0x000fda0003f05270 */
[----:B------:R-:W-:Y:S05]  /*0fb0*/  @!P0 EXIT ;  /* 0x000000000000894d */ /* 0x000fea0003800000 */
        /* <DEDUP_REMOVED lines=15> */
.L_x_31:
        /* <DEDUP_REMOVED lines=9> */
.L_x_32:
        /* <DEDUP_REMOVED lines=9> */
.L_x_33:
        /* <DEDUP_REMOVED lines=9> */
.L_x_34:
[----:B------:R-:W-:-:S07]  /*1260*/  VIADD R16, R16, 0x4 ;  /* 0x0000000410107836 */ /* 0x000fce0000000000 */
.L_x_30:
[----:B------:R-:W-:-:S13]  /*1270*/  ISETP.NE.AND P0, PT, R2, RZ, PT ;  /* 0x000000ff0200720c */ /* 0x000fda0003f05270 */
[----:B------:R-:W-:Y:S05]  /*1280*/  @!P0 EXIT ;  /* 0x000000000000894d */ /* 0x000fea0003800000 */
[----:B------:R-:W0:Y:S01]  /*1290*/  LDC.64 R4, c[0x0][0x380] ;  /* 0x0000e000ff047b82 */ /* 0x000e220000000a00 */
[----:B------:R-:W-:Y:S02]  /*12a0*/  IMAD.MOV R2, RZ, RZ, -R2 ;  /* 0x000000ffff027224 */ /* 0x000fe400078e0a02 */
[----:B0-----:R-:W-:-:S07]  /*12b0*/  IMAD.WIDE.U32 R16, R16, 0x8, R4 ;  /* 0x0000000810107825 */ /* 0x001fce00078e0004 */
.L_x_36:
[----:B------:R-:W2:Y:S04]  /*12c0*/  LDG.E.64 R4, desc[UR36][R16.64] ;  /* 0x0000002410047981 */ /* 0x000ea8000c1e1b00 */
        /* <DEDUP_REMOVED lines=11> */
.L_x_35:
[----:B------:R-:W-:Y:S02]  /*1380*/  ISETP.NE.AND P6, PT, R18, RZ, PT ;  /* 0x000000ff1200720c */ /* 0x000fe40003fc5270 */
[----:B------:R-:W-:-:S05]  /*1390*/  IADD3 R16, P0, PT, R16, 0x8, RZ ;  /* 0x0000000810107810 */ /* 0x000fca0007f1e0ff */
[----:B------:R-:W-:-:S06]  /*13a0*/  IMAD.X R17, RZ, RZ, R17, P0 ;  /* 0x000000ffff117224 */ /* 0x000fcc00000e0611 */
[----:B------:R-:W-:Y:S05]  /*13b0*/  @P6 BRA `(.L_x_36) ;  /* 0xfffffffc00c06947 */ /* 0x000fea000383ffff */
[----:B------:R-:W-:Y:S05]  /*13c0*/  EXIT ;  /* 0x000000000000794d */ /* 0x000fea0003800000 */
        .type           $_Z6runnerPP4Basei$_ZN4Sub11fEv,@function
        .size           $_Z6runnerPP4Basei$_ZN4Sub11fEv,(.L_x_40 - $_Z6runnerPP4Basei$_ZN4Sub11fEv)
$_Z6runnerPP4Basei$_ZN4Sub11fEv:
[----:B------:R-:W-:Y:S01]  /*13d0*/  VIADD R1, R1, 0xfffffff0 ;  /* 0xfffffff001017836 */ /* 0x000fe20000000000 */
[----:B------:R-:W-:-:S04]  /*13e0*/  MOV R3, R5 ;  /* 0x0000000500037202 */ /* 0x000fc80000000f00 */
[----:B------:R-:W-:Y:S04]  /*13f0*/  STL [R1+0xc], R16 ;  /* 0x00000c1001007387 */ /* 0x000fe80000100800 */
[----:B------:R0:W-:Y:S02]  /*1400*/  STL [R1+0x8], R2 ;  /* 0x0000080201007387 */ /* 0x0001e40000100800 */
[----:B0-----:R-:W-:Y:S01]  /*1410*/  IMAD.MOV.U32 R2, RZ, RZ, R4 ;  /* 0x000000ffff027224 */ /* 0x001fe200078e0004 */
[----:B------:R-:W0:Y:S01]  /*1420*/  LDCU.64 UR4, c[0x0][0x358] ;  /* 0x00006b00ff0477ac */ /* 0x000e220008000a00 */
[----:B------:R-:W1:Y:S03]  /*1430*/  LDCU.64 UR6, c[0x4][0x18] ;  /* 0x01000300ff0677ac */ /* 0x000e660008000a00 */
[----:B0-----:R-:W2:Y:S04]  /*1440*/  LD.E R8, desc[UR4][R2.64+0x8] ;  /* 0x0000080402087980 */ /* 0x001ea8000c101900 */
[----:B------:R-:W2:Y:S01]  /*1450*/  LD.E R9, desc[UR4][R2.64+0x18] ;  /* 0x0000180402097980 */ /* 0x000ea2000c101900 */
[----:B------:R-:W-:Y:S01]  /*1460*/  MOV R0, 0x0 ;  /* 0x0000000000007802 */ /* 0x000fe20000000f00 */
[----:B------:R-:W0:Y:S01]  /*1470*/  LDCU UR4, c[0x0][0x2f8] ;  /* 0x00005f00ff0477ac */ /* 0x000e220008000800 */
[----:B-1----:R-:W-:-:S02]  /*1480*/  IMAD.U32 R4, RZ, RZ, UR6 ;  /* 0x00000006ff047e24 */ /* 0x002fc4000f8e00ff */
[----:B------:R1:W3:Y:S01]  /*1490*/  LDC.64 R10, c[0x4][R0] ;  /* 0x01000000000a7b82 */ /* 0x0002e20000000a00 */
[----:B------:R-:W4:Y:S01]  /*14a0*/  LDCU UR5, c[0x0][0x2fc] ;  /* 0x00005f80ff0577ac */ /* 0x000f220008000800 */
[----:B------:R-:W-:Y:S01]  /*14b0*/  IMAD.U32 R5, RZ, RZ, UR7 ;  /* 0x00000007ff057e24 */ /* 0x000fe2000f8e00ff */
[----:B0-----:R-:W-:-:S05]  /*14c0*/  IADD3 R6, P0, PT, R1, UR4, RZ ;  /* 0x0000000401067c10 */ /* 0x001fca000ff1e0ff */
[----:B----4-:R-:W-:Y:S01]  /*14d0*/  IMAD.X R7, RZ, RZ, UR5, P0 ;  /* 0x00000005ff077e24 */ /* 0x010fe200080e06ff */
[----:B--2---:R1:W-:Y:S01]  /*14e0*/  STL.64 [R1], R8 ;  /* 0x0000000801007387 */ /* 0x0043e20000100a00 */
[----:B------:R-:W-:Y:S02]  /*14f0*/  IMAD.MOV.U32 R2, RZ, RZ, R20 ;  /* 0x000000ffff027224 */ /* 0x000fe400078e0014 */
[----:B---3--:R-:W-:-:S07]  /*1500*/  IMAD.MOV.U32 R16, RZ, RZ, R21 ;  /* 0x000000ffff107224 */ /* 0x008fce00078e0015 */
[----:B------:R-:W-:-:S07]  /*1510*/  LEPC R20, `(.L_x_37) ;  /* 0x000000001014794e */ /* 0x000fce0000000000 */
[----:B-1----:R-:W-:Y:S05]  /*1520*/  CALL.ABS.NOINC R10 ;  /* 0x000000000a007343 */ /* 0x002fea0003c00000 */
.L_x_37:
[----:B------:R-:W-:Y:S02]  /*1530*/  IMAD.MOV.U32 R20, RZ, RZ, R2 ;  /* 0x000000ffff147224 */ /* 0x000fe400078e0002 */
[----:B------:R-:W-:Y:S01]  /*1540*/  IMAD.MOV.U32 R21, RZ, RZ, R16 ;  /* 0x000000ffff157224 */ /* 0x000fe200078e0010 */
[----:B------:R-:W2:Y:S04]  /*1550*/  LDL R2, [R1+0x8] ;  /* 0x0000080001027983 */ /* 0x000ea80000100800 */
[----:B------:R0:W2:Y:S02]  /*1560*/  LDL R16, [R1+0xc] ;  /* 0x00000c0001107983 */ /* 0x0000a40000100800 */
[----:B0-----:R-:W-:Y:S01]  /*1570*/  VIADD R1, R1, 0x10 ;  /* 0x0000001001017836 */ /* 0x001fe20000000000 */
[----:B--2---:R-:W-:Y:S06]  /*1580*/  RET.REL.NODEC R20 `(_Z6runnerPP4Basei) ;  /* 0xffffffe8149c7950 */ /* 0x004fec0003c3ffff */
.L_x_38:
        /* <DEDUP_REMOVED lines=15> */
.L_x_40:


//--------------------- .nv.global.init           --------------------------
	.section	.nv.global.init,"aw",@progbits
	.align	8
.nv.global.init:
	.type		_ZTV4Sub1,@object
	.size		_ZTV4Sub1,($str - _ZTV4Sub1)
_ZTV4Sub1:
        /* <DEDUP_REMOVED lines=9> */
	.type		$str,@object
	.size		$str,(.L_1 - $str)
$str:
        /*0088*/ 	.byte	0x68, 0x65, 0x6c, 0x6c, 0x6f, 0x20, 0x31, 0x3a, 0x20, 0x25, 0x64, 0x20, 0x25, 0x64, 0x21, 0x0a
        /*0098*/ 	.byte	0x00
.L_1:


//--------------------- .nv.shared.reserved.0     --------------------------
	.section	.nv.shared.reserved.0,"aw",@nobits
	.weak		__nv_reservedSMEM_offset_0_alias
	.size		__nv_reservedSMEM_offset_0_alias, 0, 64
	.other		__nv_reservedSMEM_offset_0_alias,@"STO_CUDA_RESERVED_SHARED STV_DEFAULT"
__nv_reservedSMEM_offset_0_alias:
	.zero		0
	.zero		64


//--------------------- .nv.constant0._Z14copy_to_deviceI4Base4Sub1EvPPT_T0_ --------------------------
	.section	.nv.constant0._Z14copy_to_deviceI4Base4Sub1EvPPT_T0_,"a",@progbits
	.sectionflags	@""
	.align	4
.nv.constant0._Z14copy_to_deviceI4Base4Sub1EvPPT_T0_:
	.zero		936


//--------------------- .nv.constant0._Z6runnerPP4Basei --------------------------
	.section	.nv.constant0._Z6runnerPP4Basei,"a",@progbits
	.sectionflags	@""
	.align	4
.nv.constant0._Z6runnerPP4Basei:
	.zero		908


//--------------------- SYMBOLS --------------------------

	.type		.nv.reservedSmem.offset0,@object
	.size		.nv.reservedSmem.offset0,0x4
	.type		vprintf,@function
	.type		malloc,@function
